//
// Generated by NVIDIA NVVM Compiler
//
// Compiler Build ID: CL-36424714
// Cuda compilation tools, release 13.0, V13.0.88
// Based on NVVM 20.0.0
//

.version 9.0
.target sm_100
.address_size 64

	// .globl	vectorSubtract

.visible .entry vectorSubtract(
	.param .u64 .ptr .align 1 vectorSubtract_param_0,
	.param .u64 .ptr .align 1 vectorSubtract_param_1,
	.param .u64 .ptr .align 1 vectorSubtract_param_2,
	.param .u32 vectorSubtract_param_3
)
{
	.reg .pred 	%p<3>;
	.reg .b32 	%r<11>;
	.reg .b32 	%f<4>;
	.reg .b64 	%rd<11>;

	ld.param.u64 	%rd4, [vectorSubtract_param_0];
	ld.param.u64 	%rd5, [vectorSubtract_param_1];
	ld.param.u64 	%rd6, [vectorSubtract_param_2];
	ld.param.u32 	%r6, [vectorSubtract_param_3];
	mov.u32 	%r7, %ctaid.x;
	mov.u32 	%r1, %ntid.x;
	mov.u32 	%r8, %tid.x;
	mad.lo.s32 	%r10, %r7, %r1, %r8;
	setp.ge.s32 	%p1, %r10, %r6;
	@%p1 bra 	$L__BB0_3;
	mov.u32 	%r9, %nctaid.x;
	mul.lo.s32 	%r3, %r9, %r1;
	cvta.to.global.u64 	%rd1, %rd5;
	cvta.to.global.u64 	%rd2, %rd6;
	cvta.to.global.u64 	%rd3, %rd4;
$L__BB0_2:
	mul.wide.s32 	%rd7, %r10, 4;
	add.s64 	%rd8, %rd1, %rd7;
	ld.global.f32 	%f1, [%rd8];
	add.s64 	%rd9, %rd2, %rd7;
	ld.global.f32 	%f2, [%rd9];
	sub.f32 	%f3, %f1, %f2;
	add.s64 	%rd10, %rd3, %rd7;
	st.global.f32 	[%rd10], %f3;
	add.s32 	%r10, %r10, %r3;
	setp.lt.s32 	%p2, %r10, %r6;
	@%p2 bra 	$L__BB0_2;
$L__BB0_3:
	ret;

}


// ===== COMPILED SASS (sm_100) =====

	.target	sm_100

	.elftype	@"ET_EXEC"


//--------------------- .note.nv.tkinfo           --------------------------
	.section	.note.nv.tkinfo,"",@"SHT_NOTE"
	.sectionflags	@"SHF_NOTE_NV_TKINFO"
	.tkinfo
        /*0018*/ 	.word	0x00000002
        /*0030*/ 	.string	""
        /*0030*/ 	.string	"ptxas"
        /*0030*/ 	.string	"Cuda compilation tools, release 13.0, V13.0.88"
        /*0030*/ 	.string	"Build cuda_13.0.r13.0/compiler.36424714_0"
        /*0030*/ 	.string	"-arch sm_100 -m 64 "



//--------------------- .note.nv.cuinfo           --------------------------
	.section	.note.nv.cuinfo,"",@"SHT_NOTE"
	.sectionflags	@"SHF_NOTE_NV_CUINFO"
        /*0018*/ 	.short	0x0002
        /*001a*/ 	.short	0x0064
        /*001c*/ 	.short	0x0082
	.zero		2


//--------------------- .nv.info                  --------------------------
	.section	.nv.info,"",@"SHT_CUDA_INFO"
	.align	4


	//----- nvinfo : EIATTR_REGCOUNT
	.align		4
        /*0000*/ 	.byte	0x04, 0x2f
        /*0002*/ 	.short	(.L_1 - .L_0)
	.align		4
.L_0:
        /*0004*/ 	.word	index@(vectorSubtract)
        /*0008*/ 	.word	0x00000014


	//----- nvinfo : EIATTR_FRAME_SIZE
	.align		4
.L_1:
        /*000c*/ 	.byte	0x04, 0x11
        /*000e*/ 	.short	(.L_3 - .L_2)
	.align		4
.L_2:
        /*0010*/ 	.word	index@(vectorSubtract)
        /*0014*/ 	.word	0x00000000


	//----- nvinfo : EIATTR_MIN_STACK_SIZE
	.align		4
.L_3:
        /*0018*/ 	.byte	0x04, 0x12
        /*001a*/ 	.short	(.L_5 - .L_4)
	.align		4
.L_4:
        /*001c*/ 	.word	index@(vectorSubtract)
        /*0020*/ 	.word	0x00000000
.L_5:


//--------------------- .nv.compat                --------------------------
	.section	.nv.compat,"",@"SHT_CUDA_COMPAT_INFO"
	.align	4
        /*0000*/ 	.byte	0x02, 0x09, 0x00, 0x00, 0x02, 0x02, 0x01, 0x00, 0x02, 0x05, 0x05, 0x00, 0x03, 0x07, 0x01, 0x01
        /*0010*/ 	.byte	0x02, 0x03, 0x00, 0x00, 0x02, 0x06, 0x01, 0x00, 0x04, 0x0b, 0x08, 0x00, 0x09, 0x00, 0x00, 0x00
        /*0020*/ 	.byte	0x00, 0x00, 0x00, 0x00


//--------------------- .nv.info.vectorSubtract   --------------------------
	.section	.nv.info.vectorSubtract,"",@"SHT_CUDA_INFO"
	.sectionflags	@""
	.align	4


	//----- nvinfo : EIATTR_CUDA_API_VERSION
	.align		4
        /*0000*/ 	.byte	0x04, 0x37
        /*0002*/ 	.short	(.L_7 - .L_6)
.L_6:
        /*0004*/ 	.word	0x00000082


	//----- nvinfo : EIATTR_KPARAM_INFO
	.align		4
.L_7:
        /*0008*/ 	.byte	0x04, 0x17
        /*000a*/ 	.short	(.L_9 - .L_8)
.L_8:
        /*000c*/ 	.word	0x00000000
        /*0010*/ 	.short	0x0003
        /*0012*/ 	.short	0x0018
        /*0014*/ 	.byte	0x00, 0xf0, 0x11, 0x00


	//----- nvinfo : EIATTR_KPARAM_INFO
	.align		4
.L_9:
        /*0018*/ 	.byte	0x04, 0x17
        /*001a*/ 	.short	(.L_11 - .L_10)
.L_10:
        /*001c*/ 	.word	0x00000000
        /*0020*/ 	.short	0x0002
        /*0022*/ 	.short	0x0010
        /*0024*/ 	.byte	0x00, 0xf5, 0x21, 0x00


	//----- nvinfo : EIATTR_KPARAM_INFO
	.align		4
.L_11:
        /*0028*/ 	.byte	0x04, 0x17
        /*002a*/ 	.short	(.L_13 - .L_12)
.L_12:
        /*002c*/ 	.word	0x00000000
        /*0030*/ 	.short	0x0001
        /*0032*/ 	.short	0x0008
        /*0034*/ 	.byte	0x00, 0xf5, 0x21, 0x00


	//----- nvinfo : EIATTR_KPARAM_INFO
	.align		4
.L_13:
        /*0038*/ 	.byte	0x04, 0x17
        /*003a*/ 	.short	(.L_15 - .L_14)
.L_14:
        /*003c*/ 	.word	0x00000000
        /*0040*/ 	.short	0x0000
        /*0042*/ 	.short	0x0000
        /*0044*/ 	.byte	0x00, 0xf5, 0x21, 0x00


	//----- nvinfo : EIATTR_SPARSE_MMA_MASK
	.align		4
.L_15:
        /*0048*/ 	.byte	0x03, 0x50
        /*004a*/ 	.short	0x0000


	//----- nvinfo : EIATTR_MAXREG_COUNT
	.align		4
        /*004c*/ 	.byte	0x03, 0x1b
        /*004e*/ 	.short	0x00ff


	//----- nvinfo : EIATTR_MERCURY_ISA_VERSION
	.align		4
        /*0050*/ 	.byte	0x03, 0x5f
        /*0052*/ 	.short	0x0101


	//----- nvinfo : EIATTR_VRC_CTA_INIT_COUNT
	.align		4
        /*0054*/ 	.byte	0x02, 0x4a
	.zero		1
	.zero		1


	//----- nvinfo : EIATTR_EXIT_INSTR_OFFSETS
	.align		4
        /*0058*/ 	.byte	0x04, 0x1c
        /*005a*/ 	.short	(.L_17 - .L_16)


	//   ....[0]....
.L_16:
        /*005c*/ 	.word	0x00000070


	//   ....[1]....
        /*0060*/ 	.word	0x00000180


	//----- nvinfo : EIATTR_CRS_STACK_SIZE
	.align		4
.L_17:
        /*0064*/ 	.byte	0x04, 0x1e
        /*0066*/ 	.short	(.L_19 - .L_18)
.L_18:
        /*0068*/ 	.word	0x00000000


	//----- nvinfo : EIATTR_CBANK_PARAM_SIZE
	.align		4
.L_19:
        /*006c*/ 	.byte	0x03, 0x19
        /*006e*/ 	.short	0x001c


	//----- nvinfo : EIATTR_PARAM_CBANK
	.align		4
        /*0070*/ 	.byte	0x04, 0x0a
        /*0072*/ 	.short	(.L_21 - .L_20)
	.align		4
.L_20:
        /*0074*/ 	.word	index@(.nv.constant0.vectorSubtract)
        /*0078*/ 	.short	0x0380
        /*007a*/ 	.short	0x001c


	//----- nvinfo : EIATTR_SW_WAR
	.align		4
.L_21:
        /*007c*/ 	.byte	0x04, 0x36
        /*007e*/ 	.short	(.L_23 - .L_22)
.L_22:
        /*0080*/ 	.word	0x00000008
.L_23:


//--------------------- .nv.callgraph             --------------------------
	.section	.nv.callgraph,"",@"SHT_CUDA_CALLGRAPH"
	.align	4
	.sectionentsize	8
	.align		4
        /*0000*/ 	.word	0x00000000
	.align		4
        /*0004*/ 	.word	0xffffffff
	.align		4
        /*0008*/ 	.word	0x00000000
	.align		4
        /*000c*/ 	.word	0xfffffffe
	.align		4
        /*0010*/ 	.word	0x00000000
	.align		4
        /*0014*/ 	.word	0xfffffffd
	.align		4
        /*0018*/ 	.word	0x00000000
	.align		4
        /*001c*/ 	.word	0xfffffffc


//--------------------- .text.vectorSubtract      --------------------------
	.section	.text.vectorSubtract,"ax",@progbits
	.align	128
        .global         vectorSubtract
        .type           vectorSubtract,@function
        .size           vectorSubtract,(.L_x_2 - vectorSubtract)
        .other          vectorSubtract,@"STO_CUDA_ENTRY STV_DEFAULT"
vectorSubtract:
.text.vectorSubtract:
[----:B------:R-:W-:Y:S01]  /*0000*/  LDC R1, c[0x0][0x37c] ;  /* 0x0000df00ff017b82 */ /* 0x000fe20000000800 */
[----:B------:R-:W0:Y:S07]  /*0010*/  S2R R0, SR_TID.X ;  /* 0x0000000000007919 */ /* 0x000e2e0000002100 */
[----:B------:R-:W0:Y:S01]  /*0020*/  S2UR UR4, SR_CTAID.X ;  /* 0x00000000000479c3 */ /* 0x000e220000002500 */
[----:B------:R-:W1:Y:S07]  /*0030*/  LDCU UR5, c[0x0][0x398] ;  /* 0x00007300ff0577ac */ /* 0x000e6e0008000800 */
[----:B------:R-:W0:Y:S02]  /*0040*/  LDC R15, c[0x0][0x360] ;  /* 0x0000d800ff0f7b82 */ /* 0x000e240000000800 */
[----:B0-----:R-:W-:-:S05]  /*0050*/  IMAD R0, R15, UR4, R0 ;  /* 0x000000040f007c24 */ /* 0x001fca000f8e0200 */
[----:B-1----:R-:W-:-:S13]  /*0060*/  ISETP.GE.AND P0, PT, R0, UR5, PT ;  /* 0x0000000500007c0c */ /* 0x002fda000bf06270 */
[----:B------:R-:W-:Y:S05]  /*0070*/  @P0 EXIT ;  /* 0x000000000000094d */ /* 0x000fea0003800000 */
[----:B------:R-:W0:Y:S01]  /*0080*/  LDC.64 R10, c[0x0][0x390] ;  /* 0x0000e400ff0a7b82 */ /* 0x000e220000000a00 */
[----:B------:R-:W1:Y:S01]  /*0090*/  LDCU UR4, c[0x0][0x370] ;  /* 0x00006e00ff0477ac */ /* 0x000e620008000800 */
[----:B------:R-:W2:Y:S06]  /*00a0*/  LDCU.64 UR6, c[0x0][0x358] ;  /* 0x00006b00ff0677ac */ /* 0x000eac0008000a00 */
[----:B------:R-:W3:Y:S08]  /*00b0*/  LDC.64 R12, c[0x0][0x380] ;  /* 0x0000e000ff0c7b82 */ /* 0x000ef00000000a00 */
[----:B------:R-:W4:Y:S01]  /*00c0*/  LDC.64 R8, c[0x0][0x388] ;  /* 0x0000e200ff087b82 */ /* 0x000f220000000a00 */
[----:B-1----:R-:W-:-:S07]  /*00d0*/  IMAD R15, R15, UR4, RZ ;  /* 0x000000040f0f7c24 */ /* 0x002fce000f8e02ff */
.L_x_0:
[----:B----4-:R-:W-:-:S04]  /*00e0*/  IMAD.WIDE R2, R0, 0x4, R8 ;  /* 0x0000000400027825 */ /* 0x010fc800078e0208 */
[C---:B0-----:R-:W-:Y:S02]  /*00f0*/  IMAD.WIDE R4, R0.reuse, 0x4, R10 ;  /* 0x0000000400047825 */ /* 0x041fe400078e020a */
[----:B--2---:R-:W2:Y:S04]  /*0100*/  LDG.E R2, desc[UR6][R2.64] ;  /* 0x0000000602027981 */ /* 0x004ea8000c1e1900 */
[----:B------:R-:W2:Y:S01]  /*0110*/  LDG.E R5, desc[UR6][R4.64] ;  /* 0x0000000604057981 */ /* 0x000ea2000c1e1900 */
[----:B-1-3--:R-:W-:Y:S01]  /*0120*/  IMAD.WIDE R6, R0, 0x4, R12 ;  /* 0x0000000400067825 */ /* 0x00afe200078e020c */
[----:B------:R-:W-:-:S04]  /*0130*/  IADD3 R0, PT, PT, R15, R0, RZ ;  /* 0x000000000f007210 */ /* 0x000fc80007ffe0ff */
[----:B------:R-:W-:Y:S01]  /*0140*/  ISETP.GE.AND P0, PT, R0, UR5, PT ;  /* 0x0000000500007c0c */ /* 0x000fe2000bf06270 */
[----:B--2---:R-:W-:-:S05]  /*0150*/  FADD R17, R2, -R5 ;  /* 0x8000000502117221 */ /* 0x004fca0000000000 */
[----:B------:R1:W-:Y:S07]  /*0160*/  STG.E desc[UR6][R6.64], R17 ;  /* 0x0000001106007986 */ /* 0x0003ee000c101906 */
[----:B------:R-:W-:Y:S05]  /*0170*/  @!P0 BRA `(.L_x_0) ;  /* 0xfffffffc00d88947 */ /* 0x000fea000383ffff */
[----:B------:R-:W-:Y:S05]  /*0180*/  EXIT ;  /* 0x000000000000794d */ /* 0x000fea0003800000 */
.L_x_1:
[----:B------:R-:W-:-:S00]  /*0190*/  BRA `(.L_x_1) ;  /* 0xfffffffc00fc7947 */ /* 0x000fc0000383ffff */
[----:B------:R-:W-:-:S00]  /*01a0*/  NOP ;  /* 0x0000000000007918 */ /* 0x000fc00000000000 */
        /* <DEDUP_REMOVED lines=13> */
.L_x_2:


//--------------------- .nv.shared.reserved.0     --------------------------
	.section	.nv.shared.reserved.0,"aw",@nobits
	.weak		__nv_reservedSMEM_offset_0_alias
	.size		__nv_reservedSMEM_offset_0_alias, 0, 64
	.other		__nv_reservedSMEM_offset_0_alias,@"STO_CUDA_RESERVED_SHARED STV_DEFAULT"
__nv_reservedSMEM_offset_0_alias:
	.zero		0
	.zero		64


//--------------------- .nv.constant0.vectorSubtract --------------------------
	.section	.nv.constant0.vectorSubtract,"a",@progbits
	.sectionflags	@""
	.align	4
.nv.constant0.vectorSubtract:
	.zero		924


//--------------------- SYMBOLS --------------------------

	.type		.nv.reservedSmem.offset0,@object
	.size		.nv.reservedSmem.offset0,0x4
